//
// Generated by NVIDIA NVVM Compiler
//
// Compiler Build ID: CL-36424714
// Cuda compilation tools, release 13.0, V13.0.88
// Based on NVVM 20.0.0
//

.version 9.0
.target sm_100
.address_size 64

	// .globl	_Z16summation_kerneliPf
.extern .func  (.param .b32 func_retval0) vprintf
(
	.param .b64 vprintf_param_0,
	.param .b64 vprintf_param_1
)
;
.global .align 1 .b8 $str[74] = {66, 101, 102, 111, 114, 101, 32, 108, 97, 117, 110, 99, 104, 105, 110, 103, 32, 116, 104, 101, 32, 71, 80, 85, 32, 116, 104, 114, 101, 97, 100, 32, 105, 100, 58, 37, 100, 32, 110, 98, 32, 116, 104, 114, 101, 97, 100, 115, 58, 37, 100, 32, 117, 110, 105, 116, 115, 32, 112, 101, 114, 32, 116, 104, 114, 101, 97, 100, 58, 37, 100, 32, 10};
.global .align 1 .b8 $str$1[10] = {98, 111, 117, 99, 108, 101, 58, 37, 100};
.global .align 1 .b8 $str$2[47] = {71, 101, 116, 116, 105, 110, 103, 32, 116, 104, 101, 32, 114, 101, 115, 117, 108, 116, 32, 102, 111, 114, 32, 116, 104, 114, 101, 97, 100, 32, 37, 100, 32, 119, 104, 105, 99, 104, 32, 105, 115, 32, 37, 102, 32, 10};
.global .align 1 .b8 $str$3[21] = {84, 104, 114, 101, 97, 100, 32, 37, 100, 32, 104, 97, 115, 32, 101, 110, 100, 101, 100, 10};

.visible .entry _Z16summation_kerneliPf(
	.param .u32 _Z16summation_kerneliPf_param_0,
	.param .u64 .ptr .align 1 _Z16summation_kerneliPf_param_1
)
{
	.local .align 16 .b8 	__local_depot0[16];
	.reg .b64 	%SP;
	.reg .b64 	%SPL;
	.reg .pred 	%p<17>;
	.reg .b32 	%r<58>;
	.reg .b32 	%f<20>;
	.reg .b64 	%rd<29>;
	.reg .b64 	%fd<57>;

	mov.u64 	%SPL, __local_depot0;
	cvta.local.u64 	%SP, %SPL;
	ld.param.u32 	%r22, [_Z16summation_kerneliPf_param_0];
	ld.param.u64 	%rd2, [_Z16summation_kerneliPf_param_1];
	add.u64 	%rd3, %SP, 0;
	add.u64 	%rd1, %SPL, 0;
	mov.u32 	%r23, %ctaid.x;
	mov.u32 	%r24, %ntid.x;
	mov.u32 	%r25, %tid.x;
	mad.lo.s32 	%r1, %r23, %r24, %r25;
	mov.u32 	%r26, %nctaid.x;
	mul.lo.s32 	%r27, %r24, %r26;
	div.u32 	%r28, %r22, %r27;
	st.local.v2.u32 	[%rd1], {%r1, %r27};
	st.local.u32 	[%rd1+8], %r28;
	mov.u64 	%rd4, $str;
	cvta.global.u64 	%rd5, %rd4;
	{ // callseq 0, 0
	.param .b64 param0;
	st.param.b64 	[param0], %rd5;
	.param .b64 param1;
	st.param.b64 	[param1], %rd3;
	.param .b32 retval0;
	call.uni (retval0), 
	vprintf, 
	(
	param0, 
	param1
	);
	ld.param.b32 	%r29, [retval0];
	} // callseq 0
	mul.lo.s32 	%r4, %r28, %r1;
	add.s32 	%r57, %r4, %r28;
	add.s32 	%r54, %r57, -1;
	setp.lt.s32 	%p1, %r54, %r4;
	mov.f32 	%f19, 0f00000000;
	@%p1 bra 	$L__BB0_32;
	add.s32 	%r31, %r4, -1;
	add.s32 	%r32, %r57, -2;
	min.s32 	%r33, %r31, %r32;
	not.b32 	%r34, %r33;
	add.s32 	%r35, %r57, %r34;
	sub.s32 	%r5, %r32, %r33;
	and.b32  	%r6, %r35, 3;
	setp.eq.s32 	%p2, %r6, 0;
	mov.f32 	%f19, 0f00000000;
	@%p2 bra 	$L__BB0_9;
	neg.s32 	%r51, %r6;
	mov.f32 	%f19, 0f00000000;
	mov.u64 	%rd6, $str$1;
	mov.u32 	%r53, %r57;
$L__BB0_3:
	.pragma "nounroll";
	mov.u32 	%r57, %r54;
	setp.ne.s32 	%p3, %r1, 0;
	@%p3 bra 	$L__BB0_5;
	st.local.u32 	[%rd1], %r57;
	cvta.global.u64 	%rd7, %rd6;
	{ // callseq 1, 0
	.param .b64 param0;
	st.param.b64 	[param0], %rd7;
	.param .b64 param1;
	st.param.b64 	[param1], %rd3;
	.param .b32 retval0;
	call.uni (retval0), 
	vprintf, 
	(
	param0, 
	param1
	);
	ld.param.b32 	%r36, [retval0];
	} // callseq 1
$L__BB0_5:
	and.b32  	%r38, %r57, 1;
	setp.eq.b32 	%p4, %r38, 1;
	not.pred 	%p5, %p4;
	@%p5 bra 	$L__BB0_7;
	cvt.rn.f64.s32 	%fd16, %r57;
	add.f64 	%fd17, %fd16, 0d3FF0000000000000;
	rcp.rn.f64 	%fd18, %fd17;
	cvt.f64.f32 	%fd19, %f19;
	sub.f64 	%fd52, %fd19, %fd18;
	bra.uni 	$L__BB0_8;
$L__BB0_7:
	cvt.rn.f64.s32 	%fd20, %r53;
	rcp.rn.f64 	%fd21, %fd20;
	cvt.f64.f32 	%fd22, %f19;
	add.f64 	%fd52, %fd21, %fd22;
$L__BB0_8:
	cvt.rn.f32.f64 	%f19, %fd52;
	add.s32 	%r54, %r57, -1;
	add.s32 	%r51, %r51, 1;
	setp.ne.s32 	%p6, %r51, 0;
	mov.u32 	%r53, %r57;
	@%p6 bra 	$L__BB0_3;
$L__BB0_9:
	setp.lt.u32 	%p7, %r5, 3;
	@%p7 bra 	$L__BB0_32;
	and.b32  	%r15, %r54, 1;
	mov.u64 	%rd9, $str$1;
$L__BB0_11:
	setp.ne.s32 	%p8, %r1, 0;
	@%p8 bra 	$L__BB0_13;
	st.local.u32 	[%rd1], %r54;
	cvta.global.u64 	%rd10, %rd9;
	{ // callseq 2, 0
	.param .b64 param0;
	st.param.b64 	[param0], %rd10;
	.param .b64 param1;
	st.param.b64 	[param1], %rd3;
	.param .b32 retval0;
	call.uni (retval0), 
	vprintf, 
	(
	param0, 
	param1
	);
	ld.param.b32 	%r39, [retval0];
	} // callseq 2
$L__BB0_13:
	setp.ne.s32 	%p9, %r15, 0;
	@%p9 bra 	$L__BB0_15;
	cvt.rn.f64.s32 	%fd27, %r57;
	rcp.rn.f64 	%fd28, %fd27;
	cvt.f64.f32 	%fd29, %f19;
	add.f64 	%fd53, %fd28, %fd29;
	bra.uni 	$L__BB0_16;
$L__BB0_15:
	cvt.rn.f64.s32 	%fd23, %r54;
	add.f64 	%fd24, %fd23, 0d3FF0000000000000;
	rcp.rn.f64 	%fd25, %fd24;
	cvt.f64.f32 	%fd26, %f19;
	sub.f64 	%fd53, %fd26, %fd25;
$L__BB0_16:
	setp.ne.s32 	%p10, %r1, 0;
	cvt.rn.f32.f64 	%f6, %fd53;
	add.s32 	%r18, %r54, -1;
	@%p10 bra 	$L__BB0_18;
	st.local.u32 	[%rd1], %r18;
	cvta.global.u64 	%rd13, %rd9;
	{ // callseq 3, 0
	.param .b64 param0;
	st.param.b64 	[param0], %rd13;
	.param .b64 param1;
	st.param.b64 	[param1], %rd3;
	.param .b32 retval0;
	call.uni (retval0), 
	vprintf, 
	(
	param0, 
	param1
	);
	ld.param.b32 	%r41, [retval0];
	} // callseq 3
$L__BB0_18:
	setp.ne.s32 	%p11, %r15, 0;
	@%p11 bra 	$L__BB0_20;
	cvt.rn.f64.s32 	%fd33, %r18;
	add.f64 	%fd34, %fd33, 0d3FF0000000000000;
	rcp.rn.f64 	%fd35, %fd34;
	cvt.f64.f32 	%fd36, %f6;
	sub.f64 	%fd54, %fd36, %fd35;
	bra.uni 	$L__BB0_21;
$L__BB0_20:
	cvt.rn.f64.s32 	%fd30, %r54;
	rcp.rn.f64 	%fd31, %fd30;
	cvt.f64.f32 	%fd32, %f6;
	add.f64 	%fd54, %fd31, %fd32;
$L__BB0_21:
	setp.ne.s32 	%p12, %r1, 0;
	cvt.rn.f32.f64 	%f7, %fd54;
	add.s32 	%r19, %r54, -2;
	@%p12 bra 	$L__BB0_23;
	st.local.u32 	[%rd1], %r19;
	cvta.global.u64 	%rd16, %rd9;
	{ // callseq 4, 0
	.param .b64 param0;
	st.param.b64 	[param0], %rd16;
	.param .b64 param1;
	st.param.b64 	[param1], %rd3;
	.param .b32 retval0;
	call.uni (retval0), 
	vprintf, 
	(
	param0, 
	param1
	);
	ld.param.b32 	%r43, [retval0];
	} // callseq 4
$L__BB0_23:
	setp.eq.s32 	%p13, %r15, 0;
	@%p13 bra 	$L__BB0_25;
	cvt.rn.f64.s32 	%fd37, %r19;
	add.f64 	%fd38, %fd37, 0d3FF0000000000000;
	rcp.rn.f64 	%fd39, %fd38;
	cvt.f64.f32 	%fd40, %f7;
	sub.f64 	%fd55, %fd40, %fd39;
	bra.uni 	$L__BB0_26;
$L__BB0_25:
	cvt.rn.f64.s32 	%fd41, %r18;
	rcp.rn.f64 	%fd42, %fd41;
	cvt.f64.f32 	%fd43, %f7;
	add.f64 	%fd55, %fd42, %fd43;
$L__BB0_26:
	setp.ne.s32 	%p14, %r1, 0;
	cvt.rn.f32.f64 	%f8, %fd55;
	add.s32 	%r57, %r54, -3;
	@%p14 bra 	$L__BB0_28;
	st.local.u32 	[%rd1], %r57;
	cvta.global.u64 	%rd19, %rd9;
	{ // callseq 5, 0
	.param .b64 param0;
	st.param.b64 	[param0], %rd19;
	.param .b64 param1;
	st.param.b64 	[param1], %rd3;
	.param .b32 retval0;
	call.uni (retval0), 
	vprintf, 
	(
	param0, 
	param1
	);
	ld.param.b32 	%r45, [retval0];
	} // callseq 5
$L__BB0_28:
	setp.ne.s32 	%p15, %r15, 0;
	@%p15 bra 	$L__BB0_30;
	cvt.rn.f64.s32 	%fd47, %r57;
	add.f64 	%fd48, %fd47, 0d3FF0000000000000;
	rcp.rn.f64 	%fd49, %fd48;
	cvt.f64.f32 	%fd50, %f8;
	sub.f64 	%fd56, %fd50, %fd49;
	bra.uni 	$L__BB0_31;
$L__BB0_30:
	cvt.rn.f64.s32 	%fd44, %r19;
	rcp.rn.f64 	%fd45, %fd44;
	cvt.f64.f32 	%fd46, %f8;
	add.f64 	%fd56, %fd45, %fd46;
$L__BB0_31:
	cvt.rn.f32.f64 	%f19, %fd56;
	add.s32 	%r54, %r54, -4;
	setp.ge.s32 	%p16, %r54, %r4;
	@%p16 bra 	$L__BB0_11;
$L__BB0_32:
	cvta.to.global.u64 	%rd21, %rd2;
	cvt.f64.f32 	%fd51, %f19;
	st.local.u32 	[%rd1], %r1;
	st.local.f64 	[%rd1+8], %fd51;
	mov.u64 	%rd22, $str$2;
	cvta.global.u64 	%rd23, %rd22;
	{ // callseq 6, 0
	.param .b64 param0;
	st.param.b64 	[param0], %rd23;
	.param .b64 param1;
	st.param.b64 	[param1], %rd3;
	.param .b32 retval0;
	call.uni (retval0), 
	vprintf, 
	(
	param0, 
	param1
	);
	ld.param.b32 	%r47, [retval0];
	} // callseq 6
	mul.wide.u32 	%rd25, %r1, 4;
	add.s64 	%rd26, %rd21, %rd25;
	st.global.f32 	[%rd26], %f19;
	st.local.u32 	[%rd1], %r1;
	mov.u64 	%rd27, $str$3;
	cvta.global.u64 	%rd28, %rd27;
	{ // callseq 7, 0
	.param .b64 param0;
	st.param.b64 	[param0], %rd28;
	.param .b64 param1;
	st.param.b64 	[param1], %rd3;
	.param .b32 retval0;
	call.uni (retval0), 
	vprintf, 
	(
	param0, 
	param1
	);
	ld.param.b32 	%r49, [retval0];
	} // callseq 7
	ret;

}


// ===== COMPILED SASS (sm_100) =====

	.target	sm_100

	.elftype	@"ET_EXEC"


//--------------------- .note.nv.tkinfo           --------------------------
	.section	.note.nv.tkinfo,"",@"SHT_NOTE"
	.sectionflags	@"SHF_NOTE_NV_TKINFO"
	.tkinfo
        /*0018*/ 	.word	0x00000002
        /*0030*/ 	.string	""
        /*0030*/ 	.string	"ptxas"
        /*0030*/ 	.string	"Cuda compilation tools, release 13.0, V13.0.88"
        /*0030*/ 	.string	"Build cuda_13.0.r13.0/compiler.36424714_0"
        /*0030*/ 	.string	"-arch sm_100 -m 64 "



//--------------------- .note.nv.cuinfo           --------------------------
	.section	.note.nv.cuinfo,"",@"SHT_NOTE"
	.sectionflags	@"SHF_NOTE_NV_CUINFO"
        /*0018*/ 	.short	0x0002
        /*001a*/ 	.short	0x0064
        /*001c*/ 	.short	0x0082
	.zero		2


//--------------------- .nv.info                  --------------------------
	.section	.nv.info,"",@"SHT_CUDA_INFO"
	.align	4


	//----- nvinfo : EIATTR_REGCOUNT
	.align		4
        /*0000*/ 	.byte	0x04, 0x2f
        /*0002*/ 	.short	(.L_5 - .L_4)
	.align		4
.L_4:
        /*0004*/ 	.word	index@(_Z16summation_kerneliPf)
        /*0008*/ 	.word	0x0000001d


	//----- nvinfo : EIATTR_FRAME_SIZE
	.align		4
.L_5:
        /*000c*/ 	.byte	0x04, 0x11
        /*000e*/ 	.short	(.L_7 - .L_6)
	.align		4
.L_6:
        /*0010*/ 	.word	index@($__internal_0_$__cuda_sm20_dblrcp_rn_slowpath_v3)
        /*0014*/ 	.word	0x00000010


	//----- nvinfo : EIATTR_FRAME_SIZE
	.align		4
.L_7:
        /*0018*/ 	.byte	0x04, 0x11
        /*001a*/ 	.short	(.L_9 - .L_8)
	.align		4
.L_8:
        /*001c*/ 	.word	index@(_Z16summation_kerneliPf)
        /*0020*/ 	.word	0x00000010


	//----- nvinfo : EIATTR_MIN_STACK_SIZE
	.align		4
.L_9:
        /*0024*/ 	.byte	0x04, 0x12
        /*0026*/ 	.short	(.L_11 - .L_10)
	.align		4
.L_10:
        /*0028*/ 	.word	index@(_Z16summation_kerneliPf)
        /*002c*/ 	.word	0x00000010
.L_11:


//--------------------- .nv.compat                --------------------------
	.section	.nv.compat,"",@"SHT_CUDA_COMPAT_INFO"
	.align	4
        /*0000*/ 	.byte	0x02, 0x09, 0x00, 0x00, 0x02, 0x02, 0x01, 0x00, 0x02, 0x05, 0x05, 0x00, 0x03, 0x07, 0x01, 0x01
        /*0010*/ 	.byte	0x02, 0x03, 0x00, 0x00, 0x02, 0x06, 0x01, 0x00, 0x04, 0x0b, 0x08, 0x00, 0x01, 0x00, 0x00, 0x00
        /*0020*/ 	.byte	0x00, 0x00, 0x00, 0x00


//--------------------- .nv.info._Z16summation_kerneliPf --------------------------
	.section	.nv.info._Z16summation_kerneliPf,"",@"SHT_CUDA_INFO"
	.sectionflags	@""
	.align	4


	//----- nvinfo : EIATTR_CUDA_API_VERSION
	.align		4
        /*0000*/ 	.byte	0x04, 0x37
        /*0002*/ 	.short	(.L_13 - .L_12)
.L_12:
        /*0004*/ 	.word	0x00000082


	//----- nvinfo : EIATTR_KPARAM_INFO
	.align		4
.L_13:
        /*0008*/ 	.byte	0x04, 0x17
        /*000a*/ 	.short	(.L_15 - .L_14)
.L_14:
        /*000c*/ 	.word	0x00000000
        /*0010*/ 	.short	0x0001
        /*0012*/ 	.short	0x0008
        /*0014*/ 	.byte	0x00, 0xf5, 0x21, 0x00


	//----- nvinfo : EIATTR_KPARAM_INFO
	.align		4
.L_15:
        /*0018*/ 	.byte	0x04, 0x17
        /*001a*/ 	.short	(.L_17 - .L_16)
.L_16:
        /*001c*/ 	.word	0x00000000
        /*0020*/ 	.short	0x0000
        /*0022*/ 	.short	0x0000
        /*0024*/ 	.byte	0x00, 0xf0, 0x11, 0x00


	//----- nvinfo : EIATTR_SPARSE_MMA_MASK
	.align		4
.L_17:
        /*0028*/ 	.byte	0x03, 0x50
        /*002a*/ 	.short	0x0000


	//----- nvinfo : EIATTR_MAXREG_COUNT
	.align		4
        /*002c*/ 	.byte	0x03, 0x1b
        /*002e*/ 	.short	0x00ff


	//----- nvinfo : EIATTR_EXTERNS
	.align		4
        /*0030*/ 	.byte	0x04, 0x0f
        /*0032*/ 	.short	(.L_19 - .L_18)


	//   ....[0]....
	.align		4
.L_18:
        /*0034*/ 	.word	index@(vprintf)


	//----- nvinfo : EIATTR_MERCURY_ISA_VERSION
	.align		4
.L_19:
        /*0038*/ 	.byte	0x03, 0x5f
        /*003a*/ 	.short	0x0101


	//----- nvinfo : EIATTR_VRC_CTA_INIT_COUNT
	.align		4
        /*003c*/ 	.byte	0x02, 0x4a
	.zero		1
	.zero		1


	//----- nvinfo : EIATTR_SYSCALL_OFFSETS
	.align		4
        /*0040*/ 	.byte	0x04, 0x46
        /*0042*/ 	.short	(.L_21 - .L_20)


	//   ....[0]....
.L_20:
        /*0044*/ 	.word	0x00000290


	//   ....[1]....
        /*0048*/ 	.word	0x000004d0


	//   ....[2]....
        /*004c*/ 	.word	0x000008f0


	//   ....[3]....
        /*0050*/ 	.word	0x00000c90


	//   ....[4]....
        /*0054*/ 	.word	0x00001030


	//   ....[5]....
        /*0058*/ 	.word	0x000013d0


	//   ....[6]....
        /*005c*/ 	.word	0x000017a0


	//   ....[7]....
        /*0060*/ 	.word	0x00001880


	//----- nvinfo : EIATTR_EXIT_INSTR_OFFSETS
	.align		4
.L_21:
        /*0064*/ 	.byte	0x04, 0x1c
        /*0066*/ 	.short	(.L_23 - .L_22)


	//   ....[0]....
.L_22:
        /*0068*/ 	.word	0x00001890


	//----- nvinfo : EIATTR_CRS_STACK_SIZE
	.align		4
.L_23:
        /*006c*/ 	.byte	0x04, 0x1e
        /*006e*/ 	.short	(.L_25 - .L_24)
.L_24:
        /*0070*/ 	.word	0x00000000


	//----- nvinfo : EIATTR_CBANK_PARAM_SIZE
	.align		4
.L_25:
        /*0074*/ 	.byte	0x03, 0x19
        /*0076*/ 	.short	0x0010


	//----- nvinfo : EIATTR_PARAM_CBANK
	.align		4
        /*0078*/ 	.byte	0x04, 0x0a
        /*007a*/ 	.short	(.L_27 - .L_26)
	.align		4
.L_26:
        /*007c*/ 	.word	index@(.nv.constant0._Z16summation_kerneliPf)
        /*0080*/ 	.short	0x0380
        /*0082*/ 	.short	0x0010


	//----- nvinfo : EIATTR_SW_WAR
	.align		4
.L_27:
        /*0084*/ 	.byte	0x04, 0x36
        /*0086*/ 	.short	(.L_29 - .L_28)
.L_28:
        /*0088*/ 	.word	0x00000008
.L_29:


//--------------------- .nv.callgraph             --------------------------
	.section	.nv.callgraph,"",@"SHT_CUDA_CALLGRAPH"
	.align	4
	.sectionentsize	8
	.align		4
        /*0000*/ 	.word	0x00000000
	.align		4
        /*0004*/ 	.word	0xffffffff
	.align		4
        /*0008*/ 	.word	index@(_Z16summation_kerneliPf)
	.align		4
        /*000c*/ 	.word	index@(vprintf)
	.align		4
        /*0010*/ 	.word	0x00000000
	.align		4
        /*0014*/ 	.word	0xfffffffe
	.align		4
        /*0018*/ 	.word	0x00000000
	.align		4
        /*001c*/ 	.word	0xfffffffd
	.align		4
        /*0020*/ 	.word	0x00000000
	.align		4
        /*0024*/ 	.word	0xfffffffc


//--------------------- .nv.constant4             --------------------------
	.section	.nv.constant4,"a",@progbits
	.align	8
	.align		8
.nv.constant4:
        /*0000*/ 	.dword	vprintf
	.align		8
        /*0008*/ 	.dword	$str
	.align		8
        /*0010*/ 	.dword	$str$1
	.align		8
        /*0018*/ 	.dword	$str$2
	.align		8
        /*0020*/ 	.dword	$str$3


//--------------------- .text._Z16summation_kerneliPf --------------------------
	.section	.text._Z16summation_kerneliPf,"ax",@progbits
	.align	128
        .global         _Z16summation_kerneliPf
        .type           _Z16summation_kerneliPf,@function
        .size           _Z16summation_kerneliPf,(.L_x_59 - _Z16summation_kerneliPf)
        .other          _Z16summation_kerneliPf,@"STO_CUDA_ENTRY STV_DEFAULT"
_Z16summation_kerneliPf:
.text._Z16summation_kerneliPf:
[----:B------:R-:W0:Y:S01]  /*0000*/  LDC R1, c[0x0][0x37c] ;  /* 0x0000df00ff017b82 */ /* 0x000e220000000800 */
[----:B------:R-:W1:Y:S07]  /*0010*/  LDCU UR5, c[0x0][0x2fc] ;  /* 0x00005f80ff0577ac */ /* 0x000e6e0008000800 */
[----:B------:R-:W2:Y:S01]  /*0020*/  LDC R2, c[0x0][0x360] ;  /* 0x0000d800ff027b82 */ /* 0x000ea20000000800 */
[----:B0-----:R-:W-:Y:S01]  /*0030*/  VIADD R1, R1, 0xfffffff0 ;  /* 0xfffffff001017836 */ /* 0x001fe20000000000 */
[----:B------:R-:W2:Y:S06]  /*0040*/  LDCU UR4, c[0x0][0x370] ;  /* 0x00006e00ff0477ac */ /* 0x000eac0008000800 */
[----:B------:R-:W0:Y:S01]  /*0050*/  S2UR UR6, SR_CTAID.X ;  /* 0x00000000000679c3 */ /* 0x000e220000002500 */
[----:B--2---:R-:W-:Y:S01]  /*0060*/  IMAD R3, R2, UR4, RZ ;  /* 0x0000000402037c24 */ /* 0x004fe2000f8e02ff */
[----:B------:R-:W2:Y:S03]  /*0070*/  LDCU UR4, c[0x0][0x380] ;  /* 0x00007000ff0477ac */ /* 0x000ea60008000800 */
[----:B------:R-:W3:Y:S01]  /*0080*/  I2F.U32.RP R0, R3 ;  /* 0x0000000300007306 */ /* 0x000ee20000209000 */
[----:B------:R-:W-:Y:S01]  /*0090*/  IMAD.MOV R7, RZ, RZ, -R3 ;  /* 0x000000ffff077224 */ /* 0x000fe200078e0a03 */
[----:B------:R-:W-:-:S06]  /*00a0*/  ISETP.NE.U32.AND P2, PT, R3, RZ, PT ;  /* 0x000000ff0300720c */ /* 0x000fcc0003f45070 */
[----:B---3--:R-:W3:Y:S02]  /*00b0*/  MUFU.RCP R0, R0 ;  /* 0x0000000000007308 */ /* 0x008ee40000001000 */
[----:B---3--:R-:W-:-:S06]  /*00c0*/  VIADD R4, R0, 0xffffffe ;  /* 0x0ffffffe00047836 */ /* 0x008fcc0000000000 */
[----:B------:R3:W4:Y:S02]  /*00d0*/  F2I.FTZ.U32.TRUNC.NTZ R5, R4 ;  /* 0x0000000400057305 */ /* 0x000724000021f000 */
[----:B---3--:R-:W-:Y:S02]  /*00e0*/  IMAD.MOV.U32 R4, RZ, RZ, RZ ;  /* 0x000000ffff047224 */ /* 0x008fe400078e00ff */
[----:B----4-:R-:W-:-:S04]  /*00f0*/  IMAD R7, R7, R5, RZ ;  /* 0x0000000507077224 */ /* 0x010fc800078e02ff */
[----:B------:R-:W-:-:S06]  /*0100*/  IMAD.HI.U32 R5, R5, R7, R4 ;  /* 0x0000000705057227 */ /* 0x000fcc00078e0004 */
[----:B--2---:R-:W-:Y:S02]  /*0110*/  IMAD.HI.U32 R16, R5, UR4, RZ ;  /* 0x0000000405107c27 */ /* 0x004fe4000f8e00ff */
[----:B------:R-:W0:Y:S02]  /*0120*/  S2R R5, SR_TID.X ;  /* 0x0000000000057919 */ /* 0x000e240000002100 */
[----:B------:R-:W-:-:S04]  /*0130*/  IMAD.MOV R6, RZ, RZ, -R16 ;  /* 0x000000ffff067224 */ /* 0x000fc800078e0a10 */
[----:B------:R-:W-:Y:S01]  /*0140*/  IMAD R0, R3, R6, UR4 ;  /* 0x0000000403007e24 */ /* 0x000fe2000f8e0206 */
[----:B------:R-:W2:Y:S04]  /*0150*/  LDCU UR4, c[0x0][0x2f8] ;  /* 0x00005f00ff0477ac */ /* 0x000ea80008000800 */
[----:B------:R-:W-:-:S13]  /*0160*/  ISETP.GE.U32.AND P0, PT, R0, R3, PT ;  /* 0x000000030000720c */ /* 0x000fda0003f06070 */
[----:B------:R-:W-:Y:S02]  /*0170*/  @P0 IMAD.IADD R0, R0, 0x1, -R3 ;  /* 0x0000000100000824 */ /* 0x000fe400078e0a03 */
[----:B------:R-:W-:Y:S01]  /*0180*/  @P0 VIADD R16, R16, 0x1 ;  /* 0x0000000110100836 */ /* 0x000fe20000000000 */
[----:B--2---:R-:W-:Y:S02]  /*0190*/  IADD3 R19, P0, PT, R1, UR4, RZ ;  /* 0x0000000401137c10 */ /* 0x004fe4000ff1e0ff */
[----:B------:R-:W-:Y:S02]  /*01a0*/  ISETP.GE.U32.AND P1, PT, R0, R3, PT ;  /* 0x000000030000720c */ /* 0x000fe40003f26070 */
[----:B------:R-:W-:Y:S01]  /*01b0*/  MOV R0, 0x0 ;  /* 0x0000000000007802 */ /* 0x000fe20000000f00 */
[----:B0-----:R-:W-:Y:S01]  /*01c0*/  IMAD R2, R2, UR6, R5 ;  /* 0x0000000602027c24 */ /* 0x001fe2000f8e0205 */
[----:B------:R-:W0:Y:S01]  /*01d0*/  LDCU.64 UR6, c[0x4][0x8] ;  /* 0x01000100ff0677ac */ /* 0x000e220008000a00 */
[----:B-1----:R-:W-:Y:S01]  /*01e0*/  IADD3.X R18, PT, PT, RZ, UR5, RZ, P0, !PT ;  /* 0x00000005ff127c10 */ /* 0x002fe200087fe4ff */
[----:B------:R1:W2:Y:S01]  /*01f0*/  LDC.64 R8, c[0x4][R0] ;  /* 0x0100000000087b82 */ /* 0x0002a20000000a00 */
[----:B------:R-:W-:Y:S01]  /*0200*/  IMAD.MOV.U32 R6, RZ, RZ, R19 ;  /* 0x000000ffff067224 */ /* 0x000fe200078e0013 */
[----:B------:R1:W-:Y:S02]  /*0210*/  STL.64 [R1], R2 ;  /* 0x0000000201007387 */ /* 0x0003e40000100a00 */
[----:B------:R-:W-:-:S03]  /*0220*/  IMAD.MOV.U32 R7, RZ, RZ, R18 ;  /* 0x000000ffff077224 */ /* 0x000fc600078e0012 */
[----:B------:R-:W-:Y:S01]  /*0230*/  @P1 VIADD R16, R16, 0x1 ;  /* 0x0000000110101836 */ /* 0x000fe20000000000 */
[----:B------:R-:W-:-:S05]  /*0240*/  @!P2 LOP3.LUT R16, RZ, R3, RZ, 0x33, !PT ;  /* 0x00000003ff10a212 */ /* 0x000fca00078e33ff */
[----:B------:R1:W-:Y:S01]  /*0250*/  STL [R1+0x8], R16 ;  /* 0x0000081001007387 */ /* 0x0003e20000100800 */
[----:B0-----:R-:W-:Y:S02]  /*0260*/  IMAD.U32 R4, RZ, RZ, UR6 ;  /* 0x00000006ff047e24 */ /* 0x001fe4000f8e00ff */
[----:B------:R-:W-:-:S07]  /*0270*/  IMAD.U32 R5, RZ, RZ, UR7 ;  /* 0x00000007ff057e24 */ /* 0x000fce000f8e00ff */
[----:B------:R-:W-:-:S07]  /*0280*/  LEPC R20, `(.L_x_0) ;  /* 0x000000001014794e */ /* 0x000fce0000000000 */
[----:B-12---:R-:W-:Y:S05]  /*0290*/  CALL.ABS.NOINC R8 ;  /* 0x0000000008007343 */ /* 0x006fea0003c00000 */
.L_x_0:
[----:B------:R-:W-:Y:S01]  /*02a0*/  IMAD R17, R2, R16, RZ ;  /* 0x0000001002117224 */ /* 0x000fe200078e02ff */
[----:B------:R-:W-:Y:S01]  /*02b0*/  BSSY.RECONVERGENT B7, `(.L_x_1) ;  /* 0x0000142000077945 */ /* 0x000fe20003800200 */
[----:B------:R-:W-:Y:S02]  /*02c0*/  IMAD.MOV.U32 R22, RZ, RZ, RZ ;  /* 0x000000ffff167224 */ /* 0x000fe400078e00ff */
[----:B------:R-:W-:-:S04]  /*02d0*/  IMAD.IADD R24, R16, 0x1, R17 ;  /* 0x0000000110187824 */ /* 0x000fc800078e0211 */
[----:B------:R-:W-:-:S05]  /*02e0*/  VIADD R16, R24, 0xffffffff ;  /* 0xffffffff18107836 */ /* 0x000fca0000000000 */
[----:B------:R-:W-:-:S13]  /*02f0*/  ISETP.GE.AND P0, PT, R16, R17, PT ;  /* 0x000000111000720c */ /* 0x000fda0003f06270 */
[----:B------:R-:W-:Y:S05]  /*0300*/  @!P0 BRA `(.L_x_2) ;  /* 0x0000001000f08947 */ /* 0x000fea0003800000 */
[----:B------:R-:W-:Y:S01]  /*0310*/  IADD3 R0, PT, PT, R24, -0x2, RZ ;  /* 0xfffffffe18007810 */ /* 0x000fe20007ffe0ff */
[----:B------:R-:W-:Y:S01]  /*0320*/  BSSY.RECONVERGENT B6, `(.L_x_3) ;  /* 0x000004d000067945 */ /* 0x000fe20003800200 */
[----:B------:R-:W-:Y:S02]  /*0330*/  IMAD.MOV.U32 R22, RZ, RZ, RZ ;  /* 0x000000ffff167224 */ /* 0x000fe400078e00ff */
[----:B------:R-:W-:-:S04]  /*0340*/  VIADDMNMX R25, R17, 0xffffffff, R0, PT ;  /* 0xffffffff11197846 */ /* 0x000fc80003800100 */
[----:B------:R-:W-:Y:S01]  /*0350*/  LOP3.LUT R3, RZ, R25, RZ, 0x33, !PT ;  /* 0x00000019ff037212 */ /* 0x000fe200078e33ff */
[----:B------:R-:W-:-:S04]  /*0360*/  IMAD.IADD R25, R0, 0x1, -R25 ;  /* 0x0000000100197824 */ /* 0x000fc800078e0a19 */
[----:B------:R-:W-:-:S05]  /*0370*/  IMAD.IADD R3, R24, 0x1, R3 ;  /* 0x0000000118037824 */ /* 0x000fca00078e0203 */
[----:B------:R-:W-:-:S13]  /*0380*/  LOP3.LUT P0, R3, R3, 0x3, RZ, 0xc0, !PT ;  /* 0x0000000303037812 */ /* 0x000fda000780c0ff */
[----:B------:R-:W-:Y:S05]  /*0390*/  @!P0 BRA `(.L_x_4) ;  /* 0x0000000400148947 */ /* 0x000fea0003800000 */
[----:B------:R-:W-:Y:S02]  /*03a0*/  IMAD.MOV R23, RZ, RZ, -R3 ;  /* 0x000000ffff177224 */ /* 0x000fe400078e0a03 */
[----:B------:R-:W-:Y:S02]  /*03b0*/  IMAD.MOV.U32 R26, RZ, RZ, R24 ;  /* 0x000000ffff1a7224 */ /* 0x000fe400078e0018 */
[----:B------:R-:W-:-:S07]  /*03c0*/  IMAD.MOV.U32 R22, RZ, RZ, RZ ;  /* 0x000000ffff167224 */ /* 0x000fce00078e00ff */
.L_x_14:
[----:B------:R-:W-:Y:S01]  /*03d0*/  ISETP.NE.AND P0, PT, R2, RZ, PT ;  /* 0x000000ff0200720c */ /* 0x000fe20003f05270 */
[----:B------:R-:W-:Y:S01]  /*03e0*/  VIADD R23, R23, 0x1 ;  /* 0x0000000117177836 */ /* 0x000fe20000000000 */
[----:B------:R-:W-:Y:S01]  /*03f0*/  BSSY.RECONVERGENT B8, `(.L_x_5) ;  /* 0x000000f000087945 */ /* 0x000fe20003800200 */
[----:B------:R-:W-:-:S03]  /*0400*/  MOV R24, R16 ;  /* 0x0000001000187202 */ /* 0x000fc60000000f00 */
[----:B------:R-:W-:-:S04]  /*0410*/  ISETP.NE.AND P1, PT, R23, RZ, PT ;  /* 0x000000ff1700720c */ /* 0x000fc80003f25270 */
[----:B------:R-:W-:-:S03]  /*0420*/  P2R R16, PR, RZ, 0x2 ;  /* 0x00000002ff107803 */ /* 0x000fc60000000000 */
[----:B-1----:R-:W-:Y:S06]  /*0430*/  @P0 BRA `(.L_x_6) ;  /* 0x0000000000280947 */ /* 0x002fec0003800000 */
[----:B------:R-:W-:Y:S01]  /*0440*/  MOV R8, 0x0 ;  /* 0x0000000000087802 */ /* 0x000fe20000000f00 */
[----:B------:R0:W-:Y:S01]  /*0450*/  STL [R1], R24 ;  /* 0x0000001801007387 */ /* 0x0001e20000100800 */
[----:B------:R-:W1:Y:S01]  /*0460*/  LDCU.64 UR4, c[0x4][0x10] ;  /* 0x01000200ff0477ac */ /* 0x000e620008000a00 */
[----:B------:R-:W-:Y:S02]  /*0470*/  IMAD.MOV.U32 R6, RZ, RZ, R19 ;  /* 0x000000ffff067224 */ /* 0x000fe400078e0013 */
[----:B------:R-:W-:Y:S01]  /*0480*/  IMAD.MOV.U32 R7, RZ, RZ, R18 ;  /* 0x000000ffff077224 */ /* 0x000fe200078e0012 */
[----:B------:R-:W2:Y:S01]  /*0490*/  LDC.64 R8, c[0x4][R8] ;  /* 0x0100000008087b82 */ /* 0x000ea20000000a00 */
[----:B-1----:R-:W-:Y:S02]  /*04a0*/  IMAD.U32 R4, RZ, RZ, UR4 ;  /* 0x00000004ff047e24 */ /* 0x002fe4000f8e00ff */
[----:B0-----:R-:W-:-:S07]  /*04b0*/  IMAD.U32 R5, RZ, RZ, UR5 ;  /* 0x00000005ff057e24 */ /* 0x001fce000f8e00ff */
[----:B------:R-:W-:-:S07]  /*04c0*/  LEPC R20, `(.L_x_6) ;  /* 0x000000001014794e */ /* 0x000fce0000000000 */
[----:B--2---:R-:W-:Y:S05]  /*04d0*/  CALL.ABS.NOINC R8 ;  /* 0x0000000008007343 */ /* 0x004fea0003c00000 */
.L_x_6:
[----:B------:R-:W-:Y:S05]  /*04e0*/  BSYNC.RECONVERGENT B8 ;  /* 0x0000000000087941 */ /* 0x000fea0003800200 */
.L_x_5:
[----:B------:R-:W-:Y:S01]  /*04f0*/  LOP3.LUT R0, R24, 0x1, RZ, 0xc0, !PT ;  /* 0x0000000118007812 */ /* 0x000fe200078ec0ff */
[----:B------:R-:W-:Y:S03]  /*0500*/  BSSY.RECONVERGENT B1, `(.L_x_7) ;  /* 0x0000029000017945 */ /* 0x000fe60003800200 */
[----:B------:R-:W-:-:S13]  /*0510*/  ISETP.NE.U32.AND P0, PT, R0, 0x1, PT ;  /* 0x000000010000780c */ /* 0x000fda0003f05070 */
[----:B------:R-:W-:Y:S05]  /*0520*/  @P0 BRA `(.L_x_8) ;  /* 0x0000000000500947 */ /* 0x000fea0003800000 */
[----:B------:R-:W0:Y:S01]  /*0530*/  I2F.F64 R4, R24 ;  /* 0x0000001800047312 */ /* 0x000e220000201c00 */
[----:B------:R-:W-:Y:S01]  /*0540*/  BSSY.RECONVERGENT B2, `(.L_x_9) ;  /* 0x000000f000027945 */ /* 0x000fe20003800200 */
[----:B0-----:R-:W-:-:S06]  /*0550*/  DADD R4, R4, 1 ;  /* 0x3ff0000004047429 */ /* 0x001fcc0000000000 */
[----:B------:R-:W0:Y:S04]  /*0560*/  MUFU.RCP64H R7, R5 ;  /* 0x0000000500077308 */ /* 0x000e280000001800 */
[----:B------:R-:W-:-:S05]  /*0570*/  VIADD R6, R5, 0x300402 ;  /* 0x0030040205067836 */ /* 0x000fca0000000000 */
[----:B------:R-:W-:Y:S01]  /*0580*/  FSETP.GEU.AND P0, PT, |R6|, 5.8789094863358348022e-39, PT ;  /* 0x004004020600780b */ /* 0x000fe20003f0e200 */
[----:B0-----:R-:W-:-:S08]  /*0590*/  DFMA R8, -R4, R6, 1 ;  /* 0x3ff000000408742b */ /* 0x001fd00000000106 */
[----:B------:R-:W-:-:S08]  /*05a0*/  DFMA R8, R8, R8, R8 ;  /* 0x000000080808722b */ /* 0x000fd00000000008 */
[----:B------:R-:W-:-:S08]  /*05b0*/  DFMA R8, R6, R8, R6 ;  /* 0x000000080608722b */ /* 0x000fd00000000006 */
[----:B------:R-:W-:-:S08]  /*05c0*/  DFMA R10, -R4, R8, 1 ;  /* 0x3ff00000040a742b */ /* 0x000fd00000000108 */
[----:B------:R-:W-:Y:S01]  /*05d0*/  DFMA R8, R8, R10, R8 ;  /* 0x0000000a0808722b */ /* 0x000fe20000000008 */
[----:B------:R-:W-:Y:S10]  /*05e0*/  @P0 BRA `(.L_x_10) ;  /* 0x0000000000100947 */ /* 0x000ff40003800000 */
[----:B------:R-:W-:Y:S02]  /*05f0*/  LOP3.LUT R6, R5, 0x7fffffff, RZ, 0xc0, !PT ;  /* 0x7fffffff05067812 */ /* 0x000fe400078ec0ff */
[----:B------:R-:W-:-:S03]  /*0600*/  MOV R0, 0x630 ;  /* 0x0000063000007802 */ /* 0x000fc60000000f00 */
[----:B------:R-:W-:-:S07]  /*0610*/  VIADD R6, R6, 0xfff00000 ;  /* 0xfff0000006067836 */ /* 0x000fce0000000000 */
[----:B------:R-:W-:Y:S05]  /*0620*/  CALL.REL.NOINC `($__internal_0_$__cuda_sm20_dblrcp_rn_slowpath_v3) ;  /* 0x00000010009c7944 */ /* 0x000fea0003c00000 */
.L_x_10:
[----:B------:R-:W-:Y:S05]  /*0630*/  BSYNC.RECONVERGENT B2 ;  /* 0x0000000000027941 */ /* 0x000fea0003800200 */
.L_x_9:
[----:B------:R-:W0:Y:S02]  /*0640*/  F2F.F64.F32 R4, R22 ;  /* 0x0000001600047310 */ /* 0x000e240000201800 */
[----:B0-----:R-:W-:Y:S01]  /*0650*/  DADD R4, R4, -R8 ;  /* 0x0000000004047229 */ /* 0x001fe20000000808 */
[----:B------:R-:W-:Y:S10]  /*0660*/  BRA `(.L_x_11) ;  /* 0x0000000000487947 */ /* 0x000ff40003800000 */
.L_x_8:
[----:B------:R-:W0:Y:S01]  /*0670*/  I2F.F64 R4, R26 ;  /* 0x0000001a00047312 */ /* 0x000e220000201c00 */
[----:B------:R-:W-:Y:S07]  /*0680*/  BSSY.RECONVERGENT B2, `(.L_x_12) ;  /* 0x000000e000027945 */ /* 0x000fee0003800200 */
[----:B0-----:R-:W0:Y:S01]  /*0690*/  MUFU.RCP64H R7, R5 ;  /* 0x0000000500077308 */ /* 0x001e220000001800 */
        /* <DEDUP_REMOVED lines=9> */
[----:B------:R-:W-:Y:S02]  /*0730*/  MOV R0, 0x760 ;  /* 0x0000076000007802 */ /* 0x000fe40000000f00 */
[----:B------:R-:W-:-:S07]  /*0740*/  IADD3 R6, PT, PT, R6, -0x100000, RZ ;  /* 0xfff0000006067810 */ /* 0x000fce0007ffe0ff */
[----:B------:R-:W-:Y:S05]  /*0750*/  CALL.REL.NOINC `($__internal_0_$__cuda_sm20_dblrcp_rn_slowpath_v3) ;  /* 0x0000001000507944 */ /* 0x000fea0003c00000 */
.L_x_13:
[----:B------:R-:W-:Y:S05]  /*0760*/  BSYNC.RECONVERGENT B2 ;  /* 0x0000000000027941 */ /* 0x000fea0003800200 */
.L_x_12:
[----:B------:R-:W0:Y:S02]  /*0770*/  F2F.F64.F32 R4, R22 ;  /* 0x0000001600047310 */ /* 0x000e240000201800 */
[----:B0-----:R-:W-:-:S11]  /*0780*/  DADD R4, R4, R8 ;  /* 0x0000000004047229 */ /* 0x001fd60000000008 */
.L_x_11:
[----:B------:R-:W-:Y:S05]  /*0790*/  BSYNC.RECONVERGENT B1 ;  /* 0x0000000000017941 */ /* 0x000fea0003800200 */
.L_x_7:
[----:B------:R-:W-:Y:S01]  /*07a0*/  ISETP.NE.AND P0, PT, R16, RZ, PT ;  /* 0x000000ff1000720c */ /* 0x000fe20003f05270 */
[----:B------:R0:W1:Y:S01]  /*07b0*/  F2F.F32.F64 R22, R4 ;  /* 0x0000000400167310 */ /* 0x0000620000301000 */
[----:B------:R-:W-:Y:S02]  /*07c0*/  VIADD R16, R24, 0xffffffff ;  /* 0xffffffff18107836 */ /* 0x000fe40000000000 */
[----:B------:R-:W-:-:S09]  /*07d0*/  IMAD.MOV.U32 R26, RZ, RZ, R24 ;  /* 0x000000ffff1a7224 */ /* 0x000fd200078e0018 */
[----:B0-----:R-:W-:Y:S05]  /*07e0*/  @P0 BRA `(.L_x_14) ;  /* 0xfffffff800f80947 */ /* 0x001fea000383ffff */
.L_x_4:
[----:B------:R-:W-:Y:S05]  /*07f0*/  BSYNC.RECONVERGENT B6 ;  /* 0x0000000000067941 */ /* 0x000fea0003800200 */
.L_x_3:
[----:B------:R-:W-:-:S13]  /*0800*/  ISETP.GE.U32.AND P0, PT, R25, 0x3, PT ;  /* 0x000000031900780c */ /* 0x000fda0003f06070 */
[----:B------:R-:W-:Y:S05]  /*0810*/  @!P0 BRA `(.L_x_2) ;  /* 0x0000000c00ac8947 */ /* 0x000fea0003800000 */
[----:B------:R-:W-:-:S07]  /*0820*/  LOP3.LUT R23, R16, 0x1, RZ, 0xc0, !PT ;  /* 0x0000000110177812 */ /* 0x000fce00078ec0ff */
.L_x_51:
[----:B------:R-:W-:Y:S01]  /*0830*/  ISETP.NE.AND P0, PT, R2, RZ, PT ;  /* 0x000000ff0200720c */ /* 0x000fe20003f05270 */
[----:B------:R-:W-:-:S12]  /*0840*/  BSSY.RECONVERGENT B6, `(.L_x_15) ;  /* 0x000000c000067945 */ /* 0x000fd80003800200 */
[----:B------:R-:W-:Y:S05]  /*0850*/  @P0 BRA `(.L_x_16) ;  /* 0x0000000000280947 */ /* 0x000fea0003800000 */
[----:B------:R-:W-:Y:S01]  /*0860*/  MOV R8, 0x0 ;  /* 0x0000000000087802 */ /* 0x000fe20000000f00 */
[----:B------:R0:W-:Y:S01]  /*0870*/  STL [R1], R16 ;  /* 0x0000001001007387 */ /* 0x0001e20000100800 */
[----:B------:R-:W2:Y:S01]  /*0880*/  LDCU.64 UR4, c[0x4][0x10] ;  /* 0x01000200ff0477ac */ /* 0x000ea20008000a00 */
[----:B------:R-:W-:Y:S02]  /*0890*/  IMAD.MOV.U32 R6, RZ, RZ, R19 ;  /* 0x000000ffff067224 */ /* 0x000fe400078e0013 */
[----:B------:R-:W-:Y:S01]  /*08a0*/  IMAD.MOV.U32 R7, RZ, RZ, R18 ;  /* 0x000000ffff077224 */ /* 0x000fe200078e0012 */
[----:B------:R-:W3:Y:S01]  /*08b0*/  LDC.64 R8, c[0x4][R8] ;  /* 0x0100000008087b82 */ /* 0x000ee20000000a00 */
[----:B--2---:R-:W-:Y:S02]  /*08c0*/  IMAD.U32 R4, RZ, RZ, UR4 ;  /* 0x00000004ff047e24 */ /* 0x004fe4000f8e00ff */
[----:B0-----:R-:W-:-:S07]  /*08d0*/  IMAD.U32 R5, RZ, RZ, UR5 ;  /* 0x00000005ff057e24 */ /* 0x001fce000f8e00ff */
[----:B------:R-:W-:-:S07]  /*08e0*/  LEPC R20, `(.L_x_16) ;  /* 0x000000001014794e */ /* 0x000fce0000000000 */
[----:B-1-3--:R-:W-:Y:S05]  /*08f0*/  CALL.ABS.NOINC R8 ;  /* 0x0000000008007343 */ /* 0x00afea0003c00000 */
.L_x_16:
[----:B------:R-:W-:Y:S05]  /*0900*/  BSYNC.RECONVERGENT B6 ;  /* 0x0000000000067941 */ /* 0x000fea0003800200 */
.L_x_15:
[----:B------:R-:W-:Y:S01]  /*0910*/  ISETP.NE.AND P0, PT, R23, RZ, PT ;  /* 0x000000ff1700720c */ /* 0x000fe20003f05270 */
[----:B------:R-:W-:-:S12]  /*0920*/  BSSY.RECONVERGENT B1, `(.L_x_17) ;  /* 0x0000028000017945 */ /* 0x000fd80003800200 */
[----:B------:R-:W-:Y:S05]  /*0930*/  @P0 BRA `(.L_x_18) ;  /* 0x00000000004c0947 */ /* 0x000fea0003800000 */
        /* <DEDUP_REMOVED lines=14> */
[----:B-1----:R-:W-:Y:S05]  /*0a20*/  CALL.REL.NOINC `($__internal_0_$__cuda_sm20_dblrcp_rn_slowpath_v3) ;  /* 0x0000000c009c7944 */ /* 0x002fea0003c00000 */
.L_x_20:
[----:B------:R-:W-:Y:S05]  /*0a30*/  BSYNC.RECONVERGENT B2 ;  /* 0x0000000000027941 */ /* 0x000fea0003800200 */
.L_x_19:
[----:B-1----:R-:W0:Y:S02]  /*0a40*/  F2F.F64.F32 R4, R22 ;  /* 0x0000001600047310 */ /* 0x002e240000201800 */
[----:B0-----:R-:W-:Y:S01]  /*0a50*/  DADD R4, R4, R8 ;  /* 0x0000000004047229 */ /* 0x001fe20000000008 */
[----:B------:R-:W-:Y:S10]  /*0a60*/  BRA `(.L_x_21) ;  /* 0x00000000004c7947 */ /* 0x000ff40003800000 */
.L_x_18:
        /* <DEDUP_REMOVED lines=15> */
[----:B-1----:R-:W-:Y:S05]  /*0b60*/  CALL.REL.NOINC `($__internal_0_$__cuda_sm20_dblrcp_rn_slowpath_v3) ;  /* 0x0000000c004c7944 */ /* 0x002fea0003c00000 */
.L_x_23:
[----:B------:R-:W-:Y:S05]  /*0b70*/  BSYNC.RECONVERGENT B2 ;  /* 0x0000000000027941 */ /* 0x000fea0003800200 */
.L_x_22:
[----:B-1----:R-:W0:Y:S02]  /*0b80*/  F2F.F64.F32 R4, R22 ;  /* 0x0000001600047310 */ /* 0x002e240000201800 */
[----:B0-----:R-:W-:-:S11]  /*0b90*/  DADD R4, R4, -R8 ;  /* 0x0000000004047229 */ /* 0x001fd60000000808 */
.L_x_21:
[----:B------:R-:W-:Y:S05]  /*0ba0*/  BSYNC.RECONVERGENT B1 ;  /* 0x0000000000017941 */ /* 0x000fea0003800200 */
.L_x_17:
[----:B------:R-:W-:Y:S01]  /*0bb0*/  ISETP.NE.AND P0, PT, R2, RZ, PT ;  /* 0x000000ff0200720c */ /* 0x000fe20003f05270 */
[----:B------:R0:W1:Y:S01]  /*0bc0*/  F2F.F32.F64 R22, R4 ;  /* 0x0000000400167310 */ /* 0x0000620000301000 */
[----:B------:R-:W-:Y:S01]  /*0bd0*/  BSSY.RECONVERGENT B6, `(.L_x_24) ;  /* 0x000000d000067945 */ /* 0x000fe20003800200 */
[----:B------:R-:W-:-:S10]  /*0be0*/  VIADD R24, R16, 0xffffffff ;  /* 0xffffffff10187836 */ /* 0x000fd40000000000 */
[----:B0-----:R-:W-:Y:S05]  /*0bf0*/  @P0 BRA `(.L_x_25) ;  /* 0x0000000000280947 */ /* 0x001fea0003800000 */
        /* <DEDUP_REMOVED lines=10> */
.L_x_25:
[----:B------:R-:W-:Y:S05]  /*0ca0*/  BSYNC.RECONVERGENT B6 ;  /* 0x0000000000067941 */ /* 0x000fea0003800200 */
.L_x_24:
[----:B------:R-:W-:Y:S01]  /*0cb0*/  ISETP.NE.AND P0, PT, R23, RZ, PT ;  /* 0x000000ff1700720c */ /* 0x000fe20003f05270 */
[----:B------:R-:W-:-:S12]  /*0cc0*/  BSSY.RECONVERGENT B1, `(.L_x_26) ;  /* 0x0000028000017945 */ /* 0x000fd80003800200 */
[----:B------:R-:W-:Y:S05]  /*0cd0*/  @P0 BRA `(.L_x_27) ;  /* 0x0000000000500947 */ /* 0x000fea0003800000 */
[----:B------:R-:W0:Y:S01]  /*0ce0*/  I2F.F64 R4, R24 ;  /* 0x0000001800047312 */ /* 0x000e220000201c00 */
[----:B------:R-:W-:Y:S01]  /*0cf0*/  BSSY.RECONVERGENT B2, `(.L_x_28) ;  /* 0x000000f000027945 */ /* 0x000fe20003800200 */
[----:B0-----:R-:W-:-:S06]  /*0d00*/  DADD R4, R4, 1 ;  /* 0x3ff0000004047429 */ /* 0x001fcc0000000000 */
[----:B------:R-:W0:Y:S04]  /*0d10*/  MUFU.RCP64H R7, R5 ;  /* 0x0000000500077308 */ /* 0x000e280000001800 */
[----:B------:R-:W-:-:S04]  /*0d20*/  IADD3 R6, PT, PT, R5, 0x300402, RZ ;  /* 0x0030040205067810 */ /* 0x000fc80007ffe0ff */
[----:B------:R-:W-:Y:S02]  /*0d30*/  FSETP.GEU.AND P0, PT, |R6|, 5.8789094863358348022e-39, PT ;  /* 0x004004020600780b */ /* 0x000fe40003f0e200 */
        /* <DEDUP_REMOVED lines=10> */
.L_x_29:
[----:B------:R-:W-:Y:S05]  /*0de0*/  BSYNC.RECONVERGENT B2 ;  /* 0x0000000000027941 */ /* 0x000fea0003800200 */
.L_x_28:
[----:B-1----:R-:W0:Y:S02]  /*0df0*/  F2F.F64.F32 R4, R22 ;  /* 0x0000001600047310 */ /* 0x002e240000201800 */
[----:B0-----:R-:W-:Y:S01]  /*0e00*/  DADD R4, R4, -R8 ;  /* 0x0000000004047229 */ /* 0x001fe20000000808 */
[----:B------:R-:W-:Y:S10]  /*0e10*/  BRA `(.L_x_30) ;  /* 0x0000000000487947 */ /* 0x000ff40003800000 */
.L_x_27:
        /* <DEDUP_REMOVED lines=15> */
.L_x_32:
[----:B------:R-:W-:Y:S05]  /*0f10*/  BSYNC.RECONVERGENT B2 ;  /* 0x0000000000027941 */ /* 0x000fea0003800200 */
.L_x_31:
[----:B-1----:R-:W0:Y:S02]  /*0f20*/  F2F.F64.F32 R4, R22 ;  /* 0x0000001600047310 */ /* 0x002e240000201800 */
[----:B0-----:R-:W-:-:S11]  /*0f30*/  DADD R4, R4, R8 ;  /* 0x0000000004047229 */ /* 0x001fd60000000008 */
.L_x_30:
[----:B------:R-:W-:Y:S05]  /*0f40*/  BSYNC.RECONVERGENT B1 ;  /* 0x0000000000017941 */ /* 0x000fea0003800200 */
.L_x_26:
        /* <DEDUP_REMOVED lines=8> */
[----:B------:R-:W-:Y:S01]  /*0fd0*/  MOV R6, R19 ;  /* 0x0000001300067202 */ /* 0x000fe20000000f00 */
[----:B------:R-:W-:Y:S02]  /*0fe0*/  IMAD.MOV.U32 R7, RZ, RZ, R18 ;  /* 0x000000ffff077224 */ /* 0x000fe400078e0012 */
[----:B------:R-:W3:Y:S01]  /*0ff0*/  LDC.64 R8, c[0x4][R8] ;  /* 0x0100000008087b82 */ /* 0x000ee20000000a00 */
[----:B--2---:R-:W-:Y:S02]  /*1000*/  IMAD.U32 R4, RZ, RZ, UR4 ;  /* 0x00000004ff047e24 */ /* 0x004fe4000f8e00ff */
[----:B0-----:R-:W-:-:S07]  /*1010*/  IMAD.U32 R5, RZ, RZ, UR5 ;  /* 0x00000005ff057e24 */ /* 0x001fce000f8e00ff */
[----:B------:R-:W-:-:S07]  /*1020*/  LEPC R20, `(.L_x_34) ;  /* 0x000000001014794e */ /* 0x000fce0000000000 */
[----:B-1-3--:R-:W-:Y:S05]  /*1030*/  CALL.ABS.NOINC R8 ;  /* 0x0000000008007343 */ /* 0x00afea0003c00000 */
.L_x_34:
[----:B------:R-:W-:Y:S05]  /*1040*/  BSYNC.RECONVERGENT B6 ;  /* 0x0000000000067941 */ /* 0x000fea0003800200 */
.L_x_33:
[----:B------:R-:W-:Y:S01]  /*1050*/  ISETP.NE.AND P0, PT, R23, RZ, PT ;  /* 0x000000ff1700720c */ /* 0x000fe20003f05270 */
[----:B------:R-:W-:-:S12]  /*1060*/  BSSY.RECONVERGENT B1, `(.L_x_35) ;  /* 0x0000028000017945 */ /* 0x000fd80003800200 */
[----:B------:R-:W-:Y:S05]  /*1070*/  @!P0 BRA `(.L_x_36) ;  /* 0x0000000000508947 */ /* 0x000fea0003800000 */
        /* <DEDUP_REMOVED lines=16> */
.L_x_38:
[----:B------:R-:W-:Y:S05]  /*1180*/  BSYNC.RECONVERGENT B2 ;  /* 0x0000000000027941 */ /* 0x000fea0003800200 */
.L_x_37:
[----:B-1----:R-:W0:Y:S02]  /*1190*/  F2F.F64.F32 R4, R25 ;  /* 0x0000001900047310 */ /* 0x002e240000201800 */
[----:B0-----:R-:W-:Y:S01]  /*11a0*/  DADD R4, R4, -R8 ;  /* 0x0000000004047229 */ /* 0x001fe20000000808 */
[----:B------:R-:W-:Y:S10]  /*11b0*/  BRA `(.L_x_39) ;  /* 0x0000000000487947 */ /* 0x000ff40003800000 */
.L_x_36:
        /* <DEDUP_REMOVED lines=15> */
.L_x_41:
[----:B------:R-:W-:Y:S05]  /*12b0*/  BSYNC.RECONVERGENT B2 ;  /* 0x0000000000027941 */ /* 0x000fea0003800200 */
.L_x_40:
[----:B-1----:R-:W0:Y:S02]  /*12c0*/  F2F.F64.F32 R4, R25 ;  /* 0x0000001900047310 */ /* 0x002e240000201800 */
[----:B0-----:R-:W-:-:S11]  /*12d0*/  DADD R4, R4, R8 ;  /* 0x0000000004047229 */ /* 0x001fd60000000008 */
.L_x_39:
[----:B------:R-:W-:Y:S05]  /*12e0*/  BSYNC.RECONVERGENT B1 ;  /* 0x0000000000017941 */ /* 0x000fea0003800200 */
.L_x_35:
        /* <DEDUP_REMOVED lines=11> */
[----:B--2---:R-:W-:Y:S01]  /*13a0*/  MOV R4, UR4 ;  /* 0x0000000400047c02 */ /* 0x004fe20008000f00 */
[----:B0-----:R-:W-:-:S07]  /*13b0*/  IMAD.U32 R5, RZ, RZ, UR5 ;  /* 0x00000005ff057e24 */ /* 0x001fce000f8e00ff */
[----:B------:R-:W-:-:S07]  /*13c0*/  LEPC R20, `(.L_x_43) ;  /* 0x000000001014794e */ /* 0x000fce0000000000 */
[----:B-1-3--:R-:W-:Y:S05]  /*13d0*/  CALL.ABS.NOINC R8 ;  /* 0x0000000008007343 */ /* 0x00afea0003c00000 */
.L_x_43:
[----:B------:R-:W-:Y:S05]  /*13e0*/  BSYNC.RECONVERGENT B6 ;  /* 0x0000000000067941 */ /* 0x000fea0003800200 */
.L_x_42:
[----:B------:R-:W-:Y:S01]  /*13f0*/  ISETP.NE.AND P0, PT, R23, RZ, PT ;  /* 0x000000ff1700720c */ /* 0x000fe20003f05270 */
[----:B------:R-:W-:-:S12]  /*1400*/  BSSY.RECONVERGENT B1, `(.L_x_44) ;  /* 0x0000028000017945 */ /* 0x000fd80003800200 */
        /* <DEDUP_REMOVED lines=17> */
.L_x_47:
[----:B------:R-:W-:Y:S05]  /*1520*/  BSYNC.RECONVERGENT B2 ;  /* 0x0000000000027941 */ /* 0x000fea0003800200 */
.L_x_46:
[----:B-1----:R-:W0:Y:S02]  /*1530*/  F2F.F64.F32 R4, R25 ;  /* 0x0000001900047310 */ /* 0x002e240000201800 */
[----:B0-----:R-:W-:Y:S01]  /*1540*/  DADD R4, R4, -R8 ;  /* 0x0000000004047229 */ /* 0x001fe20000000808 */
[----:B------:R-:W-:Y:S10]  /*1550*/  BRA `(.L_x_48) ;  /* 0x0000000000487947 */ /* 0x000ff40003800000 */
.L_x_45:
        /* <DEDUP_REMOVED lines=15> */
.L_x_50:
[----:B------:R-:W-:Y:S05]  /*1650*/  BSYNC.RECONVERGENT B2 ;  /* 0x0000000000027941 */ /* 0x000fea0003800200 */
.L_x_49:
[----:B-1----:R-:W0:Y:S02]  /*1660*/  F2F.F64.F32 R4, R25 ;  /* 0x0000001900047310 */ /* 0x002e240000201800 */
[----:B0-----:R-:W-:-:S11]  /*1670*/  DADD R4, R4, R8 ;  /* 0x0000000004047229 */ /* 0x001fd60000000008 */
.L_x_48:
[----:B------:R-:W-:Y:S05]  /*1680*/  BSYNC.RECONVERGENT B1 ;  /* 0x0000000000017941 */ /* 0x000fea0003800200 */
.L_x_44:
[----:B------:R-:W-:Y:S01]  /*1690*/  VIADD R16, R16, 0xfffffffc ;  /* 0xfffffffc10107836 */ /* 0x000fe20000000000 */
[----:B------:R0:W2:Y:S04]  /*16a0*/  F2F.F32.F64 R22, R4 ;  /* 0x0000000400167310 */ /* 0x0000a80000301000 */
[----:B------:R-:W-:-:S13]  /*16b0*/  ISETP.GE.AND P0, PT, R16, R17, PT ;  /* 0x000000111000720c */ /* 0x000fda0003f06270 */
[----:B0-2---:R-:W-:Y:S05]  /*16c0*/  @P0 BRA `(.L_x_51) ;  /* 0xfffffff000580947 */ /* 0x005fea000383ffff */
.L_x_2:
[----:B------:R-:W-:Y:S05]  /*16d0*/  BSYNC.RECONVERGENT B7 ;  /* 0x0000000000077941 */ /* 0x000fea0003800200 */
.L_x_1:
[----:B-1----:R-:W0:Y:S01]  /*16e0*/  F2F.F64.F32 R8, R22 ;  /* 0x0000001600087310 */ /* 0x002e220000201800 */
[----:B------:R-:W-:Y:S01]  /*16f0*/  MOV R23, 0x0 ;  /* 0x0000000000177802 */ /* 0x000fe20000000f00 */
[----:B------:R1:W-:Y:S01]  /*1700*/  STL [R1], R2 ;  /* 0x0000000201007387 */ /* 0x0003e20000100800 */
[----:B------:R-:W2:Y:S01]  /*1710*/  LDC.64 R16, c[0x0][0x358] ;  /* 0x0000d600ff107b82 */ /* 0x000ea20000000a00 */
[----:B------:R-:W3:Y:S01]  /*1720*/  LDCU.64 UR4, c[0x4][0x18] ;  /* 0x01000300ff0477ac */ /* 0x000ee20008000a00 */
[----:B------:R-:W-:Y:S02]  /*1730*/  IMAD.MOV.U32 R6, RZ, RZ, R19 ;  /* 0x000000ffff067224 */ /* 0x000fe400078e0013 */
[----:B------:R-:W-:-:S04]  /*1740*/  IMAD.MOV.U32 R7, RZ, RZ, R18 ;  /* 0x000000ffff077224 */ /* 0x000fc800078e0012 */
[----:B------:R1:W4:Y:S01]  /*1750*/  LDC.64 R10, c[0x4][R23] ;  /* 0x01000000170a7b82 */ /* 0x0003220000000a00 */
[----:B0-----:R1:W-:Y:S01]  /*1760*/  STL.64 [R1+0x8], R8 ;  /* 0x0000080801007387 */ /* 0x0013e20000100a00 */
[----:B---3--:R-:W-:Y:S02]  /*1770*/  IMAD.U32 R4, RZ, RZ, UR4 ;  /* 0x00000004ff047e24 */ /* 0x008fe4000f8e00ff */
[----:B------:R-:W-:-:S07]  /*1780*/  IMAD.U32 R5, RZ, RZ, UR5 ;  /* 0x00000005ff057e24 */ /* 0x000fce000f8e00ff */
[----:B------:R-:W-:-:S07]  /*1790*/  LEPC R20, `(.L_x_52) ;  /* 0x000000001014794e */ /* 0x000fce0000000000 */
[----:B-12-4-:R-:W-:Y:S05]  /*17a0*/  CALL.ABS.NOINC R10 ;  /* 0x000000000a007343 */ /* 0x016fea0003c00000 */
.L_x_52:
[----:B------:R-:W0:Y:S01]  /*17b0*/  LDC.64 R8, c[0x0][0x388] ;  /* 0x0000e200ff087b82 */ /* 0x000e220000000a00 */
[----:B------:R-:W-:Y:S01]  /*17c0*/  R2UR UR6, R16 ;  /* 0x00000000100672ca */ /* 0x000fe200000e0000 */
[----:B------:R1:W-:Y:S01]  /*17d0*/  STL [R1], R2 ;  /* 0x0000000201007387 */ /* 0x0003e20000100800 */
[----:B------:R-:W-:Y:S01]  /*17e0*/  R2UR UR7, R17 ;  /* 0x00000000110772ca */ /* 0x000fe200000e0000 */
[----:B------:R-:W2:Y:S01]  /*17f0*/  LDCU.64 UR4, c[0x4][0x20] ;  /* 0x01000400ff0477ac */ /* 0x000ea20008000a00 */
[----:B------:R-:W-:Y:S02]  /*1800*/  IMAD.MOV.U32 R6, RZ, RZ, R19 ;  /* 0x000000ffff067224 */ /* 0x000fe400078e0013 */
[----:B------:R-:W-:Y:S01]  /*1810*/  IMAD.MOV.U32 R7, RZ, RZ, R18 ;  /* 0x000000ffff077224 */ /* 0x000fe200078e0012 */
[----:B------:R1:W3:Y:S01]  /*1820*/  LDC.64 R10, c[0x4][R23] ;  /* 0x01000000170a7b82 */ /* 0x0002e20000000a00 */
[----:B--2---:R-:W-:Y:S01]  /*1830*/  IMAD.U32 R4, RZ, RZ, UR4 ;  /* 0x00000004ff047e24 */ /* 0x004fe2000f8e00ff */
[----:B------:R-:W-:Y:S01]  /*1840*/  MOV R5, UR5 ;  /* 0x0000000500057c02 */ /* 0x000fe20008000f00 */
[----:B0-----:R-:W-:-:S05]  /*1850*/  IMAD.WIDE.U32 R8, R2, 0x4, R8 ;  /* 0x0000000402087825 */ /* 0x001fca00078e0008 */
[----:B------:R1:W-:Y:S02]  /*1860*/  STG.E desc[UR6][R8.64], R22 ;  /* 0x0000001608007986 */ /* 0x0003e4000c101906 */
[----:B------:R-:W-:-:S07]  /*1870*/  LEPC R20, `(.L_x_53) ;  /* 0x000000001014794e */ /* 0x000fce0000000000 */
[----:B-1-3--:R-:W-:Y:S05]  /*1880*/  CALL.ABS.NOINC R10 ;  /* 0x000000000a007343 */ /* 0x00afea0003c00000 */
.L_x_53:
[----:B------:R-:W-:Y:S05]  /*1890*/  EXIT ;  /* 0x000000000000794d */ /* 0x000fea0003800000 */
        .weak           $__internal_0_$__cuda_sm20_dblrcp_rn_slowpath_v3
        .type           $__internal_0_$__cuda_sm20_dblrcp_rn_slowpath_v3,@function
        .size           $__internal_0_$__cuda_sm20_dblrcp_rn_slowpath_v3,(.L_x_59 - $__internal_0_$__cuda_sm20_dblrcp_rn_slowpath_v3)
$__internal_0_$__cuda_sm20_dblrcp_rn_slowpath_v3:
[----:B------:R-:W-:Y:S01]  /*18a0*/  DSETP.GTU.AND P0, PT, |R4|, +INF , PT ;  /* 0x7ff000000400742a */ /* 0x000fe20003f0c200 */
[----:B------:R-:W-:-:S13]  /*18b0*/  BSSY.RECONVERGENT B0, `(.L_x_54) ;  /* 0x0000023000007945 */ /* 0x000fda0003800200 */
[----:B------:R-:W-:Y:S05]  /*18c0*/  @P0 BRA `(.L_x_55) ;  /* 0x00000000007c0947 */ /* 0x000fea0003800000 */
[----:B------:R-:W-:-:S05]  /*18d0*/  LOP3.LUT R7, R5, 0x7fffffff, RZ, 0xc0, !PT ;  /* 0x7fffffff05077812 */ /* 0x000fca00078ec0ff */
[----:B------:R-:W-:-:S05]  /*18e0*/  VIADD R3, R7, 0xffffffff ;  /* 0xffffffff07037836 */ /* 0x000fca0000000000 */
[----:B------:R-:W-:-:S13]  /*18f0*/  ISETP.GE.U32.AND P0, PT, R3, 0x7fefffff, PT ;  /* 0x7fefffff0300780c */ /* 0x000fda0003f06070 */
[----:B------:R-:W-:Y:S01]  /*1900*/  @P0 LOP3.LUT R11, R5, 0x7ff00000, RZ, 0x3c, !PT ;  /* 0x7ff00000050b0812 */ /* 0x000fe200078e3cff */
[----:B------:R-:W-:Y:S01]  /*1910*/  @P0 IMAD.MOV.U32 R10, RZ, RZ, RZ ;  /* 0x000000ffff0a0224 */ /* 0x000fe200078e00ff */
[----:B------:R-:W-:Y:S06]  /*1920*/  @P0 BRA `(.L_x_56) ;  /* 0x00000000006c0947 */ /* 0x000fec0003800000 */
[----:B------:R-:W-:-:S13]  /*1930*/  ISETP.GE.U32.AND P0, PT, R7, 0x1000001, PT ;  /* 0x010000010700780c */ /* 0x000fda0003f06070 */
[----:B------:R-:W-:Y:S05]  /*1940*/  @!P0 BRA `(.L_x_57) ;  /* 0x0000000000388947 */ /* 0x000fea0003800000 */
[----:B------:R-:W-:Y:S01]  /*1950*/  VIADD R11, R5, 0xc0200000 ;  /* 0xc0200000050b7836 */ /* 0x000fe20000000000 */
[----:B------:R-:W-:Y:S01]  /*1960*/  MOV R8, R6 ;  /* 0x0000000600087202 */ /* 0x000fe20000000f00 */
[----:B------:R-:W-:Y:S02]  /*1970*/  IMAD.MOV.U32 R10, RZ, RZ, R4 ;  /* 0x000000ffff0a7224 */ /* 0x000fe400078e0004 */
[----:B------:R-:W0:Y:S04]  /*1980*/  MUFU.RCP64H R9, R11 ;  /* 0x0000000b00097308 */ /* 0x000e280000001800 */
[----:B0-----:R-:W-:-:S08]  /*1990*/  DFMA R6, -R10, R8, 1 ;  /* 0x3ff000000a06742b */ /* 0x001fd00000000108 */
[----:B------:R-:W-:-:S08]  /*19a0*/  DFMA R6, R6, R6, R6 ;  /* 0x000000060606722b */ /* 0x000fd00000000006 */
[----:B------:R-:W-:-:S08]  /*19b0*/  DFMA R6, R8, R6, R8 ;  /* 0x000000060806722b */ /* 0x000fd00000000008 */
[----:B------:R-:W-:-:S08]  /*19c0*/  DFMA R8, -R10, R6, 1 ;  /* 0x3ff000000a08742b */ /* 0x000fd00000000106 */
[----:B------:R-:W-:-:S08]  /*19d0*/  DFMA R6, R6, R8, R6 ;  /* 0x000000080606722b */ /* 0x000fd00000000006 */
[----:B------:R-:W-:-:S08]  /*19e0*/  DMUL R6, R6, 2.2250738585072013831e-308 ;  /* 0x0010000006067828 */ /* 0x000fd00000000000 */
[----:B------:R-:W-:-:S08]  /*19f0*/  DFMA R4, -R4, R6, 1 ;  /* 0x3ff000000404742b */ /* 0x000fd00000000106 */
[----:B------:R-:W-:-:S08]  /*1a00*/  DFMA R4, R4, R4, R4 ;  /* 0x000000040404722b */ /* 0x000fd00000000004 */
[----:B------:R-:W-:Y:S01]  /*1a10*/  DFMA R10, R6, R4, R6 ;  /* 0x00000004060a722b */ /* 0x000fe20000000006 */
[----:B------:R-:W-:Y:S10]  /*1a20*/  BRA `(.L_x_56) ;  /* 0x00000000002c7947 */ /* 0x000ff40003800000 */
.L_x_57:
[----:B------:R-:W-:-:S06]  /*1a30*/  DMUL R8, R4, 8.11296384146066816958e+31 ;  /* 0x4690000004087828 */ /* 0x000fcc0000000000 */
[----:B------:R-:W0:Y:S02]  /*1a40*/  MUFU.RCP64H R7, R9 ;  /* 0x0000000900077308 */ /* 0x000e240000001800 */
[----:B0-----:R-:W-:-:S08]  /*1a50*/  DFMA R4, -R8, R6, 1 ;  /* 0x3ff000000804742b */ /* 0x001fd00000000106 */
[----:B------:R-:W-:-:S08]  /*1a60*/  DFMA R4, R4, R4, R4 ;  /* 0x000000040404722b */ /* 0x000fd00000000004 */
[----:B------:R-:W-:-:S08]  /*1a70*/  DFMA R4, R6, R4, R6 ;  /* 0x000000040604722b */ /* 0x000fd00000000006 */
[----:B------:R-:W-:-:S08]  /*1a80*/  DFMA R6, -R8, R4, 1 ;  /* 0x3ff000000806742b */ /* 0x000fd00000000104 */
[----:B------:R-:W-:-:S08]  /*1a90*/  DFMA R6, R4, R6, R4 ;  /* 0x000000060406722b */ /* 0x000fd00000000004 */
[----:B------:R-:W-:Y:S01]  /*1aa0*/  DMUL R10, R6, 8.11296384146066816958e+31 ;  /* 0x46900000060a7828 */ /* 0x000fe20000000000 */
[----:B------:R-:W-:Y:S10]  /*1ab0*/  BRA `(.L_x_56) ;  /* 0x0000000000087947 */ /* 0x000ff40003800000 */
.L_x_55:
[----:B------:R-:W-:Y:S01]  /*1ac0*/  LOP3.LUT R11, R5, 0x80000, RZ, 0xfc, !PT ;  /* 0x00080000050b7812 */ /* 0x000fe200078efcff */
[----:B------:R-:W-:-:S07]  /*1ad0*/  IMAD.MOV.U32 R10, RZ, RZ, R4 ;  /* 0x000000ffff0a7224 */ /* 0x000fce00078e0004 */
.L_x_56:
[----:B------:R-:W-:Y:S05]  /*1ae0*/  BSYNC.RECONVERGENT B0 ;  /* 0x0000000000007941 */ /* 0x000fea0003800200 */
.L_x_54:
[----:B------:R-:W-:Y:S02]  /*1af0*/  IMAD.MOV.U32 R4, RZ, RZ, R0 ;  /* 0x000000ffff047224 */ /* 0x000fe400078e0000 */
[----:B------:R-:W-:Y:S02]  /*1b00*/  IMAD.MOV.U32 R5, RZ, RZ, 0x0 ;  /* 0x00000000ff057424 */ /* 0x000fe400078e00ff */
[----:B------:R-:W-:Y:S02]  /*1b10*/  IMAD.MOV.U32 R8, RZ, RZ, R10 ;  /* 0x000000ffff087224 */ /* 0x000fe400078e000a */
[----:B------:R-:W-:Y:S01]  /*1b20*/  IMAD.MOV.U32 R9, RZ, RZ, R11 ;  /* 0x000000ffff097224 */ /* 0x000fe200078e000b */
[----:B------:R-:W-:Y:S06]  /*1b30*/  RET.REL.NODEC R4 `(_Z16summation_kerneliPf) ;  /* 0xffffffe404307950 */ /* 0x000fec0003c3ffff */
.L_x_58:
[----:B------:R-:W-:-:S00]  /*1b40*/  BRA `(.L_x_58) ;  /* 0xfffffffc00fc7947 */ /* 0x000fc0000383ffff */
[----:B------:R-:W-:-:S00]  /*1b50*/  NOP ;  /* 0x0000000000007918 */ /* 0x000fc00000000000 */
        /* <DEDUP_REMOVED lines=10> */
.L_x_59:


//--------------------- .nv.global.init           --------------------------
	.section	.nv.global.init,"aw",@progbits
.nv.global.init:
	.type		$str$1,@object
	.size		$str$1,($str$3 - $str$1)
$str$1:
        /*0000*/ 	.byte	0x62, 0x6f, 0x75, 0x63, 0x6c, 0x65, 0x3a, 0x25, 0x64, 0x00
	.type		$str$3,@object
	.size		$str$3,($str$2 - $str$3)
$str$3:
        /*000a*/ 	.byte	0x54, 0x68, 0x72, 0x65, 0x61, 0x64, 0x20, 0x25, 0x64, 0x20, 0x68, 0x61, 0x73, 0x20, 0x65, 0x6e
        /*001a*/ 	.byte	0x64, 0x65, 0x64, 0x0a, 0x00
	.type		$str$2,@object
	.size		$str$2,($str - $str$2)
$str$2:
        /*001f*/ 	.byte	0x47, 0x65, 0x74, 0x74, 0x69, 0x6e, 0x67, 0x20, 0x74, 0x68, 0x65, 0x20, 0x72, 0x65, 0x73, 0x75
        /*002f*/ 	.byte	0x6c, 0x74, 0x20, 0x66, 0x6f, 0x72, 0x20, 0x74, 0x68, 0x72, 0x65, 0x61, 0x64, 0x20, 0x25, 0x64
        /*003f*/ 	.byte	0x20, 0x77, 0x68, 0x69, 0x63, 0x68, 0x20, 0x69, 0x73, 0x20, 0x25, 0x66, 0x20, 0x0a, 0x00
	.type		$str,@object
	.size		$str,(.L_0 - $str)
$str:
        /*004e*/ 	.byte	0x42, 0x65, 0x66, 0x6f, 0x72, 0x65, 0x20, 0x6c, 0x61, 0x75, 0x6e, 0x63, 0x68, 0x69, 0x6e, 0x67
        /*005e*/ 	.byte	0x20, 0x74, 0x68, 0x65, 0x20, 0x47, 0x50, 0x55, 0x20, 0x74, 0x68, 0x72, 0x65, 0x61, 0x64, 0x20
        /*006e*/ 	.byte	0x69, 0x64, 0x3a, 0x25, 0x64, 0x20, 0x6e, 0x62, 0x20, 0x74, 0x68, 0x72, 0x65, 0x61, 0x64, 0x73
        /*007e*/ 	.byte	0x3a, 0x25, 0x64, 0x20, 0x75, 0x6e, 0x69, 0x74, 0x73, 0x20, 0x70, 0x65, 0x72, 0x20, 0x74, 0x68
        /*008e*/ 	.byte	0x72, 0x65, 0x61, 0x64, 0x3a, 0x25, 0x64, 0x20, 0x0a, 0x00
.L_0:


//--------------------- .nv.shared.reserved.0     --------------------------
	.section	.nv.shared.reserved.0,"aw",@nobits
	.weak		__nv_reservedSMEM_offset_0_alias
	.size		__nv_reservedSMEM_offset_0_alias, 0, 64
	.other		__nv_reservedSMEM_offset_0_alias,@"STO_CUDA_RESERVED_SHARED STV_DEFAULT"
__nv_reservedSMEM_offset_0_alias:
	.zero		0
	.zero		64


//--------------------- .nv.constant0._Z16summation_kerneliPf --------------------------
	.section	.nv.constant0._Z16summation_kerneliPf,"a",@progbits
	.sectionflags	@""
	.align	4
.nv.constant0._Z16summation_kerneliPf:
	.zero		912


//--------------------- SYMBOLS --------------------------

	.type		.nv.reservedSmem.offset0,@object
	.size		.nv.reservedSmem.offset0,0x4
	.type		vprintf,@function
